//
// Generated by NVIDIA NVVM Compiler
//
// Compiler Build ID: CL-36424714
// Cuda compilation tools, release 13.0, V13.0.88
// Based on NVVM 20.0.0
//

.version 9.0
.target sm_100
.address_size 64

	// .globl	_Z9step_funcPddl
.extern .func  (.param .b32 func_retval0) vprintf
(
	.param .b64 vprintf_param_0,
	.param .b64 vprintf_param_1
)
;
.global .align 1 .b8 $str[50] = {98, 108, 111, 99, 107, 32, 114, 101, 115, 117, 108, 116, 32, 102, 111, 114, 32, 37, 100, 32, 105, 115, 32, 37, 108, 102, 44, 32, 97, 110, 100, 32, 116, 104, 101, 32, 115, 105, 122, 101, 32, 105, 115, 32, 37, 108, 100, 32, 10};

.visible .entry _Z9step_funcPddl(
	.param .u64 .ptr .align 1 _Z9step_funcPddl_param_0,
	.param .f64 _Z9step_funcPddl_param_1,
	.param .u64 _Z9step_funcPddl_param_2
)
{
	.local .align 8 .b8 	__local_depot0[24];
	.reg .b64 	%SP;
	.reg .b64 	%SPL;
	.reg .pred 	%p<4>;
	.reg .b32 	%r<12>;
	.reg .b64 	%rd<12>;
	.reg .b64 	%fd<20>;

	mov.u64 	%SPL, __local_depot0;
	cvta.local.u64 	%SP, %SPL;
	ld.param.u64 	%rd4, [_Z9step_funcPddl_param_0];
	ld.param.f64 	%fd4, [_Z9step_funcPddl_param_1];
	ld.param.u64 	%rd5, [_Z9step_funcPddl_param_2];
	mov.u32 	%r1, %ctaid.x;
	cvt.rn.f64.s64 	%fd6, %rd5;
	mov.u32 	%r6, %nctaid.x;
	cvt.rn.f64.u32 	%fd7, %r6;
	div.rn.f64 	%fd8, %fd6, %fd7;
	cvt.rpi.f64.f64 	%fd9, %fd8;
	cvt.rzi.s32.f64 	%r2, %fd9;
	setp.lt.s32 	%p1, %r2, 1;
	mov.f64 	%fd19, 0d0000000000000000;
	@%p1 bra 	$L__BB0_4;
	neg.s32 	%r11, %r2;
	mul.lo.s32 	%r7, %r2, %r1;
	cvt.u64.u32 	%rd11, %r7;
	mov.f64 	%fd19, 0d0000000000000000;
$L__BB0_2:
	setp.le.s64 	%p2, %rd5, %rd11;
	@%p2 bra 	$L__BB0_4;
	cvt.u32.u64 	%r8, %rd11;
	cvt.rn.f64.s32 	%fd11, %r8;
	add.f64 	%fd12, %fd11, 0dBFE0000000000000;
	mul.f64 	%fd13, %fd4, %fd12;
	fma.rn.f64 	%fd14, %fd13, %fd13, 0d3FF0000000000000;
	mov.f64 	%fd15, 0d4010000000000000;
	div.rn.f64 	%fd16, %fd15, %fd14;
	add.f64 	%fd19, %fd19, %fd16;
	add.s32 	%r11, %r11, 1;
	setp.ne.s32 	%p3, %r11, 0;
	add.s64 	%rd11, %rd11, 1;
	@%p3 bra 	$L__BB0_2;
$L__BB0_4:
	add.u64 	%rd6, %SP, 0;
	add.u64 	%rd7, %SPL, 0;
	cvta.to.global.u64 	%rd8, %rd4;
	bar.sync 	0;
	st.local.u32 	[%rd7], %r1;
	st.local.f64 	[%rd7+8], %fd19;
	st.local.u32 	[%rd7+16], %r2;
	mov.u64 	%rd9, $str;
	cvta.global.u64 	%rd10, %rd9;
	{ // callseq 0, 0
	.param .b64 param0;
	st.param.b64 	[param0], %rd10;
	.param .b64 param1;
	st.param.b64 	[param1], %rd6;
	.param .b32 retval0;
	call.uni (retval0), 
	vprintf, 
	(
	param0, 
	param1
	);
	ld.param.b32 	%r9, [retval0];
	} // callseq 0
	atom.global.add.f64 	%fd17, [%rd8], %fd19;
	ret;

}


// ===== COMPILED SASS (sm_100) =====

	.target	sm_100

	.elftype	@"ET_EXEC"


//--------------------- .note.nv.tkinfo           --------------------------
	.section	.note.nv.tkinfo,"",@"SHT_NOTE"
	.sectionflags	@"SHF_NOTE_NV_TKINFO"
	.tkinfo
        /*0018*/ 	.word	0x00000002
        /*0030*/ 	.string	""
        /*0030*/ 	.string	"ptxas"
        /*0030*/ 	.string	"Cuda compilation tools, release 13.0, V13.0.88"
        /*0030*/ 	.string	"Build cuda_13.0.r13.0/compiler.36424714_0"
        /*0030*/ 	.string	"-arch sm_100 -m 64 "



//--------------------- .note.nv.cuinfo           --------------------------
	.section	.note.nv.cuinfo,"",@"SHT_NOTE"
	.sectionflags	@"SHF_NOTE_NV_CUINFO"
        /*0018*/ 	.short	0x0002
        /*001a*/ 	.short	0x0064
        /*001c*/ 	.short	0x0082
	.zero		2


//--------------------- .nv.info                  --------------------------
	.section	.nv.info,"",@"SHT_CUDA_INFO"
	.align	4


	//----- nvinfo : EIATTR_REGCOUNT
	.align		4
        /*0000*/ 	.byte	0x04, 0x2f
        /*0002*/ 	.short	(.L_2 - .L_1)
	.align		4
.L_1:
        /*0004*/ 	.word	index@(_Z9step_funcPddl)
        /*0008*/ 	.word	0x00000020


	//----- nvinfo : EIATTR_FRAME_SIZE
	.align		4
.L_2:
        /*000c*/ 	.byte	0x04, 0x11
        /*000e*/ 	.short	(.L_4 - .L_3)
	.align		4
.L_3:
        /*0010*/ 	.word	index@($__internal_0_$__cuda_sm20_div_rn_f64_full)
        /*0014*/ 	.word	0x00000018


	//----- nvinfo : EIATTR_FRAME_SIZE
	.align		4
.L_4:
        /*0018*/ 	.byte	0x04, 0x11
        /*001a*/ 	.short	(.L_6 - .L_5)
	.align		4
.L_5:
        /*001c*/ 	.word	index@(_Z9step_funcPddl)
        /*0020*/ 	.word	0x00000018


	//----- nvinfo : EIATTR_MIN_STACK_SIZE
	.align		4
.L_6:
        /*0024*/ 	.byte	0x04, 0x12
        /*0026*/ 	.short	(.L_8 - .L_7)
	.align		4
.L_7:
        /*0028*/ 	.word	index@(_Z9step_funcPddl)
        /*002c*/ 	.word	0x00000018
.L_8:


//--------------------- .nv.compat                --------------------------
	.section	.nv.compat,"",@"SHT_CUDA_COMPAT_INFO"
	.align	4
        /*0000*/ 	.byte	0x02, 0x09, 0x00, 0x00, 0x02, 0x02, 0x01, 0x00, 0x02, 0x05, 0x05, 0x00, 0x03, 0x07, 0x01, 0x01
        /*0010*/ 	.byte	0x02, 0x03, 0x00, 0x00, 0x02, 0x06, 0x01, 0x00, 0x04, 0x0b, 0x08, 0x00, 0x01, 0x00, 0x00, 0x00
        /*0020*/ 	.byte	0x00, 0x00, 0x00, 0x00


//--------------------- .nv.info._Z9step_funcPddl --------------------------
	.section	.nv.info._Z9step_funcPddl,"",@"SHT_CUDA_INFO"
	.sectionflags	@""
	.align	4


	//----- nvinfo : EIATTR_CUDA_API_VERSION
	.align		4
        /*0000*/ 	.byte	0x04, 0x37
        /*0002*/ 	.short	(.L_10 - .L_9)
.L_9:
        /*0004*/ 	.word	0x00000082


	//----- nvinfo : EIATTR_KPARAM_INFO
	.align		4
.L_10:
        /*0008*/ 	.byte	0x04, 0x17
        /*000a*/ 	.short	(.L_12 - .L_11)
.L_11:
        /*000c*/ 	.word	0x00000000
        /*0010*/ 	.short	0x0002
        /*0012*/ 	.short	0x0010
        /*0014*/ 	.byte	0x00, 0xf0, 0x21, 0x00


	//----- nvinfo : EIATTR_KPARAM_INFO
	.align		4
.L_12:
        /*0018*/ 	.byte	0x04, 0x17
        /*001a*/ 	.short	(.L_14 - .L_13)
.L_13:
        /*001c*/ 	.word	0x00000000
        /*0020*/ 	.short	0x0001
        /*0022*/ 	.short	0x0008
        /*0024*/ 	.byte	0x00, 0xf0, 0x21, 0x00


	//----- nvinfo : EIATTR_KPARAM_INFO
	.align		4
.L_14:
        /*0028*/ 	.byte	0x04, 0x17
        /*002a*/ 	.short	(.L_16 - .L_15)
.L_15:
        /*002c*/ 	.word	0x00000000
        /*0030*/ 	.short	0x0000
        /*0032*/ 	.short	0x0000
        /*0034*/ 	.byte	0x00, 0xf5, 0x21, 0x00


	//----- nvinfo : EIATTR_SPARSE_MMA_MASK
	.align		4
.L_16:
        /*0038*/ 	.byte	0x03, 0x50
        /*003a*/ 	.short	0x0000


	//----- nvinfo : EIATTR_MAXREG_COUNT
	.align		4
        /*003c*/ 	.byte	0x03, 0x1b
        /*003e*/ 	.short	0x00ff


	//----- nvinfo : EIATTR_NUM_BARRIERS
	.align		4
        /*0040*/ 	.byte	0x02, 0x4c
        /*0042*/ 	.byte	0x01
	.zero		1


	//----- nvinfo : EIATTR_EXTERNS
	.align		4
        /*0044*/ 	.byte	0x04, 0x0f
        /*0046*/ 	.short	(.L_18 - .L_17)


	//   ....[0]....
	.align		4
.L_17:
        /*0048*/ 	.word	index@(vprintf)


	//----- nvinfo : EIATTR_MERCURY_ISA_VERSION
	.align		4
.L_18:
        /*004c*/ 	.byte	0x03, 0x5f
        /*004e*/ 	.short	0x0101


	//----- nvinfo : EIATTR_VRC_CTA_INIT_COUNT
	.align		4
        /*0050*/ 	.byte	0x02, 0x4a
	.zero		1
	.zero		1


	//----- nvinfo : EIATTR_SYSCALL_OFFSETS
	.align		4
        /*0054*/ 	.byte	0x04, 0x46
        /*0056*/ 	.short	(.L_20 - .L_19)


	//   ....[0]....
.L_19:
        /*0058*/ 	.word	0x00000500


	//----- nvinfo : EIATTR_EXIT_INSTR_OFFSETS
	.align		4
.L_20:
        /*005c*/ 	.byte	0x04, 0x1c
        /*005e*/ 	.short	(.L_22 - .L_21)


	//   ....[0]....
.L_21:
        /*0060*/ 	.word	0x00000530


	//----- nvinfo : EIATTR_CRS_STACK_SIZE
	.align		4
.L_22:
        /*0064*/ 	.byte	0x04, 0x1e
        /*0066*/ 	.short	(.L_24 - .L_23)
.L_23:
        /*0068*/ 	.word	0x00000000


	//----- nvinfo : EIATTR_CBANK_PARAM_SIZE
	.align		4
.L_24:
        /*006c*/ 	.byte	0x03, 0x19
        /*006e*/ 	.short	0x0018


	//----- nvinfo : EIATTR_PARAM_CBANK
	.align		4
        /*0070*/ 	.byte	0x04, 0x0a
        /*0072*/ 	.short	(.L_26 - .L_25)
	.align		4
.L_25:
        /*0074*/ 	.word	index@(.nv.constant0._Z9step_funcPddl)
        /*0078*/ 	.short	0x0380
        /*007a*/ 	.short	0x0018


	//----- nvinfo : EIATTR_SW_WAR
	.align		4
.L_26:
        /*007c*/ 	.byte	0x04, 0x36
        /*007e*/ 	.short	(.L_28 - .L_27)
.L_27:
        /*0080*/ 	.word	0x00000008
.L_28:


//--------------------- .nv.callgraph             --------------------------
	.section	.nv.callgraph,"",@"SHT_CUDA_CALLGRAPH"
	.align	4
	.sectionentsize	8
	.align		4
        /*0000*/ 	.word	0x00000000
	.align		4
        /*0004*/ 	.word	0xffffffff
	.align		4
        /*0008*/ 	.word	index@(_Z9step_funcPddl)
	.align		4
        /*000c*/ 	.word	index@(vprintf)
	.align		4
        /*0010*/ 	.word	0x00000000
	.align		4
        /*0014*/ 	.word	0xfffffffe
	.align		4
        /*0018*/ 	.word	0x00000000
	.align		4
        /*001c*/ 	.word	0xfffffffd
	.align		4
        /*0020*/ 	.word	0x00000000
	.align		4
        /*0024*/ 	.word	0xfffffffc


//--------------------- .nv.constant4             --------------------------
	.section	.nv.constant4,"a",@progbits
	.align	8
	.align		8
.nv.constant4:
        /*0000*/ 	.dword	vprintf
	.align		8
        /*0008*/ 	.dword	$str


//--------------------- .text._Z9step_funcPddl    --------------------------
	.section	.text._Z9step_funcPddl,"ax",@progbits
	.align	128
        .global         _Z9step_funcPddl
        .type           _Z9step_funcPddl,@function
        .size           _Z9step_funcPddl,(.L_x_11 - _Z9step_funcPddl)
        .other          _Z9step_funcPddl,@"STO_CUDA_ENTRY STV_DEFAULT"
_Z9step_funcPddl:
.text._Z9step_funcPddl:
[----:B------:R-:W0:Y:S01]  /*0000*/  LDC R1, c[0x0][0x37c] ;  /* 0x0000df00ff017b82 */ /* 0x000e220000000800 */
[----:B------:R-:W1:Y:S01]  /*0010*/  LDCU UR5, c[0x0][0x2fc] ;  /* 0x00005f80ff0577ac */ /* 0x000e620008000800 */
[----:B------:R-:W-:Y:S02]  /*0020*/  IMAD.MOV.U32 R2, RZ, RZ, 0x1 ;  /* 0x00000001ff027424 */ /* 0x000fe400078e00ff */
[----:B0-----:R-:W-:Y:S01]  /*0030*/  VIADD R1, R1, 0xffffffe8 ;  /* 0xffffffe801017836 */ /* 0x001fe20000000000 */
[----:B------:R-:W0:Y:S01]  /*0040*/  LDCU UR4, c[0x0][0x370] ;  /* 0x00006e00ff0477ac */ /* 0x000e220008000800 */
[----:B------:R-:W2:Y:S01]  /*0050*/  LDCU.64 UR6, c[0x0][0x390] ;  /* 0x00007200ff0677ac */ /* 0x000ea20008000a00 */
[----:B0-----:R-:W0:Y:S01]  /*0060*/  I2F.F64.U32 R8, UR4 ;  /* 0x0000000400087d12 */ /* 0x001e220008201800 */
[----:B------:R-:W3:Y:S07]  /*0070*/  LDCU UR4, c[0x0][0x2f8] ;  /* 0x00005f00ff0477ac */ /* 0x000eee0008000800 */
[----:B--2---:R-:W2:Y:S08]  /*0080*/  I2F.F64.S64 R14, UR6 ;  /* 0x00000006000e7d12 */ /* 0x004eb00008301c00 */
[----:B0-----:R-:W0:Y:S01]  /*0090*/  MUFU.RCP64H R3, R9 ;  /* 0x0000000900037308 */ /* 0x001e220000001800 */
[----:B--2---:R-:W-:Y:S01]  /*00a0*/  FSETP.GEU.AND P2, PT, |R15|, 6.5827683646048100446e-37, PT ;  /* 0x036000000f00780b */ /* 0x004fe20003f4e200 */
[----:B0-----:R-:W-:-:S08]  /*00b0*/  DFMA R4, -R8, R2, 1 ;  /* 0x3ff000000804742b */ /* 0x001fd00000000102 */
[----:B------:R-:W-:-:S08]  /*00c0*/  DFMA R4, R4, R4, R4 ;  /* 0x000000040404722b */ /* 0x000fd00000000004 */
[----:B------:R-:W-:-:S08]  /*00d0*/  DFMA R4, R2, R4, R2 ;  /* 0x000000040204722b */ /* 0x000fd00000000002 */
[----:B------:R-:W-:-:S08]  /*00e0*/  DFMA R2, -R8, R4, 1 ;  /* 0x3ff000000802742b */ /* 0x000fd00000000104 */
[----:B------:R-:W-:Y:S02]  /*00f0*/  DFMA R4, R4, R2, R4 ;  /* 0x000000020404722b */ /* 0x000fe40000000004 */
[----:B------:R-:W0:Y:S06]  /*0100*/  S2R R2, SR_CTAID.X ;  /* 0x0000000000027919 */ /* 0x000e2c0000002500 */
[----:B------:R-:W-:-:S08]  /*0110*/  DMUL R6, R14, R4 ;  /* 0x000000040e067228 */ /* 0x000fd00000000000 */
[----:B------:R-:W-:-:S08]  /*0120*/  DFMA R10, -R8, R6, R14 ;  /* 0x00000006080a722b */ /* 0x000fd0000000010e */
[----:B------:R-:W-:Y:S01]  /*0130*/  DFMA R4, R4, R10, R6 ;  /* 0x0000000a0404722b */ /* 0x000fe20000000006 */
[----:B---3--:R-:W-:-:S05]  /*0140*/  IADD3 R6, P1, PT, R1, UR4, RZ ;  /* 0x0000000401067c10 */ /* 0x008fca000ff3e0ff */
[----:B-1----:R-:W-:-:S04]  /*0150*/  IMAD.X R7, RZ, RZ, UR5, P1 ;  /* 0x00000005ff077e24 */ /* 0x002fc800088e06ff */
[----:B------:R-:W-:-:S05]  /*0160*/  FFMA R0, RZ, R9, R5 ;  /* 0x00000009ff007223 */ /* 0x000fca0000000005 */
[----:B------:R-:W-:-:S13]  /*0170*/  FSETP.GT.AND P0, PT, |R0|, 1.469367938527859385e-39, PT ;  /* 0x001000000000780b */ /* 0x000fda0003f04200 */
[----:B0-----:R-:W-:Y:S05]  /*0180*/  @P0 BRA P2, `(.L_x_0) ;  /* 0x00000000000c0947 */ /* 0x001fea0001000000 */
[----:B------:R-:W-:Y:S01]  /*0190*/  IMAD.MOV.U32 R11, RZ, RZ, R9 ;  /* 0x000000ffff0b7224 */ /* 0x000fe200078e0009 */
[----:B------:R-:W-:-:S07]  /*01a0*/  MOV R28, 0x1c0 ;  /* 0x000001c0001c7802 */ /* 0x000fce0000000f00 */
[----:B------:R-:W-:Y:S05]  /*01b0*/  CALL.REL.NOINC `($__internal_0_$__cuda_sm20_div_rn_f64_full) ;  /* 0x0000000000e07944 */ /* 0x000fea0003c00000 */
.L_x_0:
[----:B------:R-:W0:Y:S01]  /*01c0*/  F2I.F64.CEIL R0, R4 ;  /* 0x0000000400007311 */ /* 0x000e220000309100 */
[----:B------:R-:W-:Y:S02]  /*01d0*/  CS2R R16, SRZ ;  /* 0x0000000000107805 */ /* 0x000fe4000001ff00 */
[----:B0-----:R-:W-:-:S13]  /*01e0*/  ISETP.GE.AND P0, PT, R0, 0x1, PT ;  /* 0x000000010000780c */ /* 0x001fda0003f06270 */
[----:B------:R-:W-:Y:S05]  /*01f0*/  @!P0 BRA `(.L_x_1) ;  /* 0x0000000000948947 */ /* 0x000fea0003800000 */
[----:B------:R-:W-:Y:S01]  /*0200*/  IMAD R27, R0, R2, RZ ;  /* 0x00000002001b7224 */ /* 0x000fe200078e02ff */
[----:B------:R-:W-:Y:S01]  /*0210*/  CS2R R16, SRZ ;  /* 0x0000000000107805 */ /* 0x000fe2000001ff00 */
[----:B------:R-:W-:Y:S01]  /*0220*/  IMAD.MOV R26, RZ, RZ, -R0 ;  /* 0x000000ffff1a7224 */ /* 0x000fe200078e0a00 */
[----:B------:R-:W0:Y:S01]  /*0230*/  LDCU.64 UR6, c[0x0][0x388] ;  /* 0x00007100ff0677ac */ /* 0x000e220008000a00 */
[----:B------:R-:W-:Y:S01]  /*0240*/  IMAD.MOV.U32 R25, RZ, RZ, RZ ;  /* 0x000000ffff197224 */ /* 0x000fe200078e00ff */
[----:B------:R-:W1:Y:S06]  /*0250*/  LDCU.64 UR4, c[0x0][0x390] ;  /* 0x00007200ff0477ac */ /* 0x000e6c0008000a00 */
.L_x_3:
[----:B-1----:R-:W-:-:S04]  /*0260*/  ISETP.GE.U32.AND P0, PT, R27, UR4, PT ;  /* 0x000000041b007c0c */ /* 0x002fc8000bf06070 */
[----:B------:R-:W-:-:S13]  /*0270*/  ISETP.GE.AND.EX P0, PT, R25, UR5, PT, P0 ;  /* 0x0000000519007c0c */ /* 0x000fda000bf06300 */
[----:B------:R-:W-:Y:S05]  /*0280*/  @P0 BRA `(.L_x_1) ;  /* 0x0000000000700947 */ /* 0x000fea0003800000 */
[----:B------:R-:W1:Y:S02]  /*0290*/  I2F.F64 R4, R27 ;  /* 0x0000001b00047312 */ /* 0x000e640000201c00 */
[----:B-1----:R-:W-:-:S08]  /*02a0*/  DADD R4, R4, -0.5 ;  /* 0xbfe0000004047429 */ /* 0x002fd00000000000 */
[----:B0-----:R-:W-:-:S08]  /*02b0*/  DMUL R4, R4, UR6 ;  /* 0x0000000604047c28 */ /* 0x001fd00008000000 */
[----:B------:R-:W-:Y:S01]  /*02c0*/  DFMA R8, R4, R4, 1 ;  /* 0x3ff000000408742b */ /* 0x000fe20000000004 */
[----:B------:R-:W-:-:S05]  /*02d0*/  IMAD.MOV.U32 R4, RZ, RZ, 0x1 ;  /* 0x00000001ff047424 */ /* 0x000fca00078e00ff */
[----:B------:R-:W0:Y:S02]  /*02e0*/  MUFU.RCP64H R5, R9 ;  /* 0x0000000900057308 */ /* 0x000e240000001800 */
[----:B0-----:R-:W-:-:S08]  /*02f0*/  DFMA R10, -R8, R4, 1 ;  /* 0x3ff00000080a742b */ /* 0x001fd00000000104 */
[----:B------:R-:W-:-:S08]  /*0300*/  DFMA R10, R10, R10, R10 ;  /* 0x0000000a0a0a722b */ /* 0x000fd0000000000a */
[----:B------:R-:W-:-:S08]  /*0310*/  DFMA R10, R4, R10, R4 ;  /* 0x0000000a040a722b */ /* 0x000fd00000000004 */
[----:B------:R-:W-:-:S08]  /*0320*/  DFMA R4, -R8, R10, 1 ;  /* 0x3ff000000804742b */ /* 0x000fd0000000010a */
[----:B------:R-:W-:-:S08]  /*0330*/  DFMA R4, R10, R4, R10 ;  /* 0x000000040a04722b */ /* 0x000fd0000000000a */
[----:B------:R-:W-:-:S08]  /*0340*/  DMUL R10, R4, 4 ;  /* 0x40100000040a7828 */ /* 0x000fd00000000000 */
[----:B------:R-:W-:-:S08]  /*0350*/  DFMA R12, -R8, R10, 4 ;  /* 0x40100000080c742b */ /* 0x000fd0000000010a */
[----:B------:R-:W-:-:S10]  /*0360*/  DFMA R4, R4, R12, R10 ;  /* 0x0000000c0404722b */ /* 0x000fd4000000000a */
[----:B------:R-:W-:-:S05]  /*0370*/  FFMA R3, RZ, R9, R5 ;  /* 0x00000009ff037223 */ /* 0x000fca0000000005 */
[----:B------:R-:W-:-:S13]  /*0380*/  FSETP.GT.AND P0, PT, |R3|, 1.469367938527859385e-39, PT ;  /* 0x001000000300780b */ /* 0x000fda0003f04200 */
[----:B------:R-:W-:Y:S05]  /*0390*/  @P0 BRA `(.L_x_2) ;  /* 0x0000000000140947 */ /* 0x000fea0003800000 */
[----:B------:R-:W-:Y:S01]  /*03a0*/  IMAD.MOV.U32 R11, RZ, RZ, R9 ;  /* 0x000000ffff0b7224 */ /* 0x000fe200078e0009 */
[----:B------:R-:W-:Y:S01]  /*03b0*/  MOV R28, 0x3f0 ;  /* 0x000003f0001c7802 */ /* 0x000fe20000000f00 */
[----:B------:R-:W-:Y:S02]  /*03c0*/  IMAD.MOV.U32 R14, RZ, RZ, RZ ;  /* 0x000000ffff0e7224 */ /* 0x000fe400078e00ff */
[----:B------:R-:W-:-:S07]  /*03d0*/  IMAD.MOV.U32 R15, RZ, RZ, 0x40100000 ;  /* 0x40100000ff0f7424 */ /* 0x000fce00078e00ff */
[----:B------:R-:W-:Y:S05]  /*03e0*/  CALL.REL.NOINC `($__internal_0_$__cuda_sm20_div_rn_f64_full) ;  /* 0x0000000000547944 */ /* 0x000fea0003c00000 */
.L_x_2:
[----:B------:R-:W-:Y:S01]  /*03f0*/  VIADD R26, R26, 0x1 ;  /* 0x000000011a1a7836 */ /* 0x000fe20000000000 */
[----:B------:R-:W-:Y:S01]  /*0400*/  IADD3 R27, P1, PT, R27, 0x1, RZ ;  /* 0x000000011b1b7810 */ /* 0x000fe20007f3e0ff */
[----:B------:R-:W-:-:S03]  /*0410*/  DADD R16, R16, R4 ;  /* 0x0000000010107229 */ /* 0x000fc60000000004 */
[----:B------:R-:W-:Y:S01]  /*0420*/  ISETP.NE.AND P0, PT, R26, RZ, PT ;  /* 0x000000ff1a00720c */ /* 0x000fe20003f05270 */
[----:B------:R-:W-:-:S12]  /*0430*/  IMAD.X R25, RZ, RZ, R25, P1 ;  /* 0x000000ffff197224 */ /* 0x000fd800008e0619 */
[----:B------:R-:W-:Y:S05]  /*0440*/  @P0 BRA `(.L_x_3) ;  /* 0xfffffffc00840947 */ /* 0x000fea000383ffff */
.L_x_1:
[----:B------:R-:W-:Y:S01]  /*0450*/  MOV R3, 0x0 ;  /* 0x0000000000037802 */ /* 0x000fe20000000f00 */
[----:B------:R1:W-:Y:S01]  /*0460*/  STL [R1], R2 ;  /* 0x0000000201007387 */ /* 0x0003e20000100800 */
[----:B------:R-:W2:Y:S02]  /*0470*/  LDCU.64 UR4, c[0x4][0x8] ;  /* 0x01000100ff0477ac */ /* 0x000ea40008000a00 */
[----:B------:R1:W3:Y:S01]  /*0480*/  LDC.64 R8, c[0x4][R3] ;  /* 0x0100000003087b82 */ /* 0x0002e20000000a00 */
[----:B------:R1:W-:Y:S01]  /*0490*/  STL [R1+0x10], R0 ;  /* 0x0000100001007387 */ /* 0x0003e20000100800 */
[----:B------:R-:W4:Y:S03]  /*04a0*/  LDCU.64 UR36, c[0x0][0x358] ;  /* 0x00006b00ff2477ac */ /* 0x000f260008000a00 */
[----:B------:R1:W-:Y:S01]  /*04b0*/  STL.64 [R1+0x8], R16 ;  /* 0x0000081001007387 */ /* 0x0003e20000100a00 */
[----:B--2---:R-:W-:-:S02]  /*04c0*/  IMAD.U32 R4, RZ, RZ, UR4 ;  /* 0x00000004ff047e24 */ /* 0x004fc4000f8e00ff */
[----:B------:R-:W-:Y:S01]  /*04d0*/  IMAD.U32 R5, RZ, RZ, UR5 ;  /* 0x00000005ff057e24 */ /* 0x000fe2000f8e00ff */
[----:B-1----:R-:W-:Y:S06]  /*04e0*/  BAR.SYNC.DEFER_BLOCKING 0x0 ;  /* 0x0000000000007b1d */ /* 0x002fec0000010000 */
[----:B------:R-:W-:-:S07]  /*04f0*/  LEPC R20, `(.L_x_4) ;  /* 0x000000001014794e */ /* 0x000fce0000000000 */
[----:B0--34-:R-:W-:Y:S05]  /*0500*/  CALL.ABS.NOINC R8 ;  /* 0x0000000008007343 */ /* 0x019fea0003c00000 */
.L_x_4:
[----:B------:R-:W0:Y:S02]  /*0510*/  LDC.64 R2, c[0x0][0x380] ;  /* 0x0000e000ff027b82 */ /* 0x000e240000000a00 */
[----:B0-----:R-:W-:Y:S01]  /*0520*/  REDG.E.ADD.F64.RN.STRONG.GPU desc[UR36][R2.64], R16 ;  /* 0x00000010020079a6 */ /* 0x001fe2000c12ff24 */
[----:B------:R-:W-:Y:S05]  /*0530*/  EXIT ;  /* 0x000000000000794d */ /* 0x000fea0003800000 */
        .weak           $__internal_0_$__cuda_sm20_div_rn_f64_full
        .type           $__internal_0_$__cuda_sm20_div_rn_f64_full,@function
        .size           $__internal_0_$__cuda_sm20_div_rn_f64_full,(.L_x_11 - $__internal_0_$__cuda_sm20_div_rn_f64_full)
$__internal_0_$__cuda_sm20_div_rn_f64_full:
[C---:B------:R-:W-:Y:S01]  /*0540*/  FSETP.GEU.AND P0, PT, |R11|.reuse, 1.469367938527859385e-39, PT ;  /* 0x001000000b00780b */ /* 0x040fe20003f0e200 */
[--C-:B------:R-:W-:Y:S01]  /*0550*/  IMAD.MOV.U32 R10, RZ, RZ, R8.reuse ;  /* 0x000000ffff0a7224 */ /* 0x100fe200078e0008 */
[C---:B------:R-:W-:Y:S01]  /*0560*/  LOP3.LUT R12, R11.reuse, 0x800fffff, RZ, 0xc0, !PT ;  /* 0x800fffff0b0c7812 */ /* 0x040fe200078ec0ff */
[----:B------:R-:W-:Y:S01]  /*0570*/  IMAD.MOV.U32 R20, RZ, RZ, 0x1 ;  /* 0x00000001ff147424 */ /* 0x000fe200078e00ff */
[----:B------:R-:W-:Y:S01]  /*0580*/  LOP3.LUT R24, R11, 0x7ff00000, RZ, 0xc0, !PT ;  /* 0x7ff000000b187812 */ /* 0x000fe200078ec0ff */
[----:B------:R-:W-:Y:S01]  /*0590*/  IMAD.MOV.U32 R9, RZ, RZ, R15 ;  /* 0x000000ffff097224 */ /* 0x000fe200078e000f */
[----:B------:R-:W-:Y:S01]  /*05a0*/  LOP3.LUT R13, R12, 0x3ff00000, RZ, 0xfc, !PT ;  /* 0x3ff000000c0d7812 */ /* 0x000fe200078efcff */
[----:B------:R-:W-:Y:S02]  /*05b0*/  IMAD.MOV.U32 R12, RZ, RZ, R8 ;  /* 0x000000ffff0c7224 */ /* 0x000fe400078e0008 */
[----:B------:R-:W-:-:S04]  /*05c0*/  IMAD.MOV.U32 R8, RZ, RZ, R14 ;  /* 0x000000ffff087224 */ /* 0x000fc800078e000e */
[----:B------:R-:W-:Y:S01]  /*05d0*/  @!P0 DMUL R12, R10, 8.98846567431157953865e+307 ;  /* 0x7fe000000a0c8828 */ /* 0x000fe20000000000 */
[----:B------:R-:W-:-:S05]  /*05e0*/  IMAD.MOV.U32 R14, RZ, RZ, R8 ;  /* 0x000000ffff0e7224 */ /* 0x000fca00078e0008 */
[----:B------:R-:W0:Y:S02]  /*05f0*/  MUFU.RCP64H R21, R13 ;  /* 0x0000000d00157308 */ /* 0x000e240000001800 */
[----:B0-----:R-:W-:-:S08]  /*0600*/  DFMA R4, R20, -R12, 1 ;  /* 0x3ff000001404742b */ /* 0x001fd0000000080c */
[----:B------:R-:W-:-:S08]  /*0610*/  DFMA R4, R4, R4, R4 ;  /* 0x000000040404722b */ /* 0x000fd00000000004 */
[----:B------:R-:W-:Y:S01]  /*0620*/  DFMA R20, R20, R4, R20 ;  /* 0x000000041414722b */ /* 0x000fe20000000014 */
[----:B------:R-:W-:Y:S01]  /*0630*/  LOP3.LUT R5, R9, 0x7ff00000, RZ, 0xc0, !PT ;  /* 0x7ff0000009057812 */ /* 0x000fe200078ec0ff */
[----:B------:R-:W-:-:S03]  /*0640*/  IMAD.MOV.U32 R4, RZ, RZ, 0x1ca00000 ;  /* 0x1ca00000ff047424 */ /* 0x000fc600078e00ff */
[----:B------:R-:W-:Y:S01]  /*0650*/  ISETP.GE.U32.AND P1, PT, R5, R24, PT ;  /* 0x000000180500720c */ /* 0x000fe20003f26070 */
[----:B------:R-:W-:Y:S02]  /*0660*/  IMAD.MOV.U32 R3, RZ, RZ, R5 ;  /* 0x000000ffff037224 */ /* 0x000fe400078e0005 */
[----:B------:R-:W-:Y:S01]  /*0670*/  DFMA R18, R20, -R12, 1 ;  /* 0x3ff000001412742b */ /* 0x000fe2000000080c */
[----:B------:R-:W-:Y:S02]  /*0680*/  SEL R15, R4, 0x63400000, !P1 ;  /* 0x63400000040f7807 */ /* 0x000fe40004800000 */
[----:B------:R-:W-:Y:S02]  /*0690*/  FSETP.GEU.AND P1, PT, |R9|, 1.469367938527859385e-39, PT ;  /* 0x001000000900780b */ /* 0x000fe40003f2e200 */
[----:B------:R-:W-:-:S03]  /*06a0*/  LOP3.LUT R15, R15, 0x800fffff, R9, 0xf8, !PT ;  /* 0x800fffff0f0f7812 */ /* 0x000fc600078ef809 */
[----:B------:R-:W-:-:S08]  /*06b0*/  DFMA R18, R20, R18, R20 ;  /* 0x000000121412722b */ /* 0x000fd00000000014 */
[----:B------:R-:W-:Y:S05]  /*06c0*/  @P1 BRA `(.L_x_5) ;  /* 0x0000000000201947 */ /* 0x000fea0003800000 */
[----:B------:R-:W-:-:S04]  /*06d0*/  LOP3.LUT R20, R11, 0x7ff00000, RZ, 0xc0, !PT ;  /* 0x7ff000000b147812 */ /* 0x000fc800078ec0ff */
[----:B------:R-:W-:Y:S01]  /*06e0*/  ISETP.GE.U32.AND P1, PT, R5, R20, PT ;  /* 0x000000140500720c */ /* 0x000fe20003f26070 */
[----:B------:R-:W-:-:S03]  /*06f0*/  IMAD.MOV.U32 R20, RZ, RZ, RZ ;  /* 0x000000ffff147224 */ /* 0x000fc600078e00ff */
[----:B------:R-:W-:-:S04]  /*0700*/  SEL R3, R4, 0x63400000, !P1 ;  /* 0x6340000004037807 */ /* 0x000fc80004800000 */
[----:B------:R-:W-:-:S04]  /*0710*/  LOP3.LUT R3, R3, 0x80000000, R9, 0xf8, !PT ;  /* 0x8000000003037812 */ /* 0x000fc800078ef809 */
[----:B------:R-:W-:-:S06]  /*0720*/  LOP3.LUT R21, R3, 0x100000, RZ, 0xfc, !PT ;  /* 0x0010000003157812 */ /* 0x000fcc00078efcff */
[----:B------:R-:W-:-:S10]  /*0730*/  DFMA R14, R14, 2, -R20 ;  /* 0x400000000e0e782b */ /* 0x000fd40000000814 */
[----:B------:R-:W-:-:S07]  /*0740*/  LOP3.LUT R3, R15, 0x7ff00000, RZ, 0xc0, !PT ;  /* 0x7ff000000f037812 */ /* 0x000fce00078ec0ff */
.L_x_5:
[----:B------:R-:W-:Y:S01]  /*0750*/  DMUL R20, R18, R14 ;  /* 0x0000000e12147228 */ /* 0x000fe20000000000 */
[----:B------:R-:W-:-:S07]  /*0760*/  @!P0 LOP3.LUT R24, R13, 0x7ff00000, RZ, 0xc0, !PT ;  /* 0x7ff000000d188812 */ /* 0x000fce00078ec0ff */
[----:B------:R-:W-:-:S08]  /*0770*/  DFMA R22, R20, -R12, R14 ;  /* 0x8000000c1416722b */ /* 0x000fd0000000000e */
[----:B------:R-:W-:Y:S01]  /*0780*/  DFMA R22, R18, R22, R20 ;  /* 0x000000161216722b */ /* 0x000fe20000000014 */
[----:B------:R-:W-:-:S05]  /*0790*/  VIADD R18, R3, 0xffffffff ;  /* 0xffffffff03127836 */ /* 0x000fca0000000000 */
[----:B------:R-:W-:Y:S01]  /*07a0*/  ISETP.GT.U32.AND P0, PT, R18, 0x7feffffe, PT ;  /* 0x7feffffe1200780c */ /* 0x000fe20003f04070 */
[----:B------:R-:W-:-:S05]  /*07b0*/  VIADD R18, R24, 0xffffffff ;  /* 0xffffffff18127836 */ /* 0x000fca0000000000 */
[----:B------:R-:W-:-:S13]  /*07c0*/  ISETP.GT.U32.OR P0, PT, R18, 0x7feffffe, P0 ;  /* 0x7feffffe1200780c */ /* 0x000fda0000704470 */
[----:B------:R-:W-:Y:S05]  /*07d0*/  @P0 BRA `(.L_x_6) ;  /* 0x00000000006c0947 */ /* 0x000fea0003800000 */
[----:B------:R-:W-:-:S04]  /*07e0*/  LOP3.LUT R8, R11, 0x7ff00000, RZ, 0xc0, !PT ;  /* 0x7ff000000b087812 */ /* 0x000fc800078ec0ff */
[CC--:B------:R-:W-:Y:S02]  /*07f0*/  VIADDMNMX R3, R5.reuse, -R8.reuse, 0xb9600000, !PT ;  /* 0xb960000005037446 */ /* 0x0c0fe40007800908 */
[----:B------:R-:W-:Y:S01]  /*0800*/  ISETP.GE.U32.AND P0, PT, R5, R8, PT ;  /* 0x000000080500720c */ /* 0x000fe20003f06070 */
[----:B------:R-:W-:Y:S01]  /*0810*/  IMAD.MOV.U32 R8, RZ, RZ, RZ ;  /* 0x000000ffff087224 */ /* 0x000fe200078e00ff */
[----:B------:R-:W-:Y:S02]  /*0820*/  VIMNMX R3, PT, PT, R3, 0x46a00000, PT ;  /* 0x46a0000003037848 */ /* 0x000fe40003fe0100 */
[----:B------:R-:W-:-:S05]  /*0830*/  SEL R4, R4, 0x63400000, !P0 ;  /* 0x6340000004047807 */ /* 0x000fca0004000000 */
[----:B------:R-:W-:-:S04]  /*0840*/  IMAD.IADD R3, R3, 0x1, -R4 ;  /* 0x0000000103037824 */ /* 0x000fc800078e0a04 */
[----:B------:R-:W-:-:S06]  /*0850*/  VIADD R9, R3, 0x7fe00000 ;  /* 0x7fe0000003097836 */ /* 0x000fcc0000000000 */
[----:B------:R-:W-:-:S10]  /*0860*/  DMUL R4, R22, R8 ;  /* 0x0000000816047228 */ /* 0x000fd40000000000 */
[----:B------:R-:W-:-:S13]  /*0870*/  FSETP.GTU.AND P0, PT, |R5|, 1.469367938527859385e-39, PT ;  /* 0x001000000500780b */ /* 0x000fda0003f0c200 */
[----:B------:R-:W-:Y:S05]  /*0880*/  @P0 BRA `(.L_x_7) ;  /* 0x0000000000940947 */ /* 0x000fea0003800000 */
[----:B------:R-:W-:Y:S01]  /*0890*/  DFMA R12, R22, -R12, R14 ;  /* 0x8000000c160c722b */ /* 0x000fe2000000000e */
[----:B------:R-:W-:-:S09]  /*08a0*/  IMAD.MOV.U32 R8, RZ, RZ, RZ ;  /* 0x000000ffff087224 */ /* 0x000fd200078e00ff */
[C---:B------:R-:W-:Y:S02]  /*08b0*/  FSETP.NEU.AND P0, PT, R13.reuse, RZ, PT ;  /* 0x000000ff0d00720b */ /* 0x040fe40003f0d000 */
[----:B------:R-:W-:-:S04]  /*08c0*/  LOP3.LUT R15, R13, 0x80000000, R11, 0x48, !PT ;  /* 0x800000000d0f7812 */ /* 0x000fc800078e480b */
[----:B------:R-:W-:-:S07]  /*08d0*/  LOP3.LUT R9, R15, R9, RZ, 0xfc, !PT ;  /* 0x000000090f097212 */ /* 0x000fce00078efcff */
[----:B------:R-:W-:Y:S05]  /*08e0*/  @!P0 BRA `(.L_x_7) ;  /* 0x00000000007c8947 */ /* 0x000fea0003800000 */
[----:B------:R-:W-:Y:S01]  /*08f0*/  IMAD.MOV R11, RZ, RZ, -R3 ;  /* 0x000000ffff0b7224 */ /* 0x000fe200078e0a03 */
[----:B------:R-:W-:Y:S01]  /*0900*/  DMUL.RP R8, R22, R8 ;  /* 0x0000000816087228 */ /* 0x000fe20000008000 */
[----:B------:R-:W-:Y:S01]  /*0910*/  IMAD.MOV.U32 R10, RZ, RZ, RZ ;  /* 0x000000ffff0a7224 */ /* 0x000fe200078e00ff */
[----:B------:R-:W-:-:S05]  /*0920*/  IADD3 R3, PT, PT, -R3, -0x43300000, RZ ;  /* 0xbcd0000003037810 */ /* 0x000fca0007ffe1ff */
[----:B------:R-:W-:-:S03]  /*0930*/  DFMA R10, R4, -R10, R22 ;  /* 0x8000000a040a722b */ /* 0x000fc60000000016 */
[----:B------:R-:W-:-:S07]  /*0940*/  LOP3.LUT R15, R9, R15, RZ, 0x3c, !PT ;  /* 0x0000000f090f7212 */ /* 0x000fce00078e3cff */
[----:B------:R-:W-:-:S04]  /*0950*/  FSETP.NEU.AND P0, PT, |R11|, R3, PT ;  /* 0x000000030b00720b */ /* 0x000fc80003f0d200 */
[----:B------:R-:W-:Y:S02]  /*0960*/  FSEL R4, R8, R4, !P0 ;  /* 0x0000000408047208 */ /* 0x000fe40004000000 */
[----:B------:R-:W-:Y:S01]  /*0970*/  FSEL R5, R15, R5, !P0 ;  /* 0x000000050f057208 */ /* 0x000fe20004000000 */
[----:B------:R-:W-:Y:S06]  /*0980*/  BRA `(.L_x_7) ;  /* 0x0000000000547947 */ /* 0x000fec0003800000 */
.L_x_6:
[----:B------:R-:W-:-:S14]  /*0990*/  DSETP.NAN.AND P0, PT, R8, R8, PT ;  /* 0x000000080800722a */ /* 0x000fdc0003f08000 */
[----:B------:R-:W-:Y:S05]  /*09a0*/  @P0 BRA `(.L_x_8) ;  /* 0x0000000000440947 */ /* 0x000fea0003800000 */
[----:B------:R-:W-:-:S14]  /*09b0*/  DSETP.NAN.AND P0, PT, R10, R10, PT ;  /* 0x0000000a0a00722a */ /* 0x000fdc0003f08000 */
[----:B------:R-:W-:Y:S05]  /*09c0*/  @P0 BRA `(.L_x_9) ;  /* 0x0000000000300947 */ /* 0x000fea0003800000 */
[----:B------:R-:W-:Y:S01]  /*09d0*/  ISETP.NE.AND P0, PT, R3, R24, PT ;  /* 0x000000180300720c */ /* 0x000fe20003f05270 */
[----:B------:R-:W-:Y:S02]  /*09e0*/  IMAD.MOV.U32 R4, RZ, RZ, 0x0 ;  /* 0x00000000ff047424 */ /* 0x000fe400078e00ff */
[----:B------:R-:W-:-:S10]  /*09f0*/  IMAD.MOV.U32 R5, RZ, RZ, -0x80000 ;  /* 0xfff80000ff057424 */ /* 0x000fd400078e00ff */
[----:B------:R-:W-:Y:S05]  /*0a00*/  @!P0 BRA `(.L_x_7) ;  /* 0x0000000000348947 */ /* 0x000fea0003800000 */
[----:B------:R-:W-:Y:S02]  /*0a10*/  ISETP.NE.AND P0, PT, R3, 0x7ff00000, PT ;  /* 0x7ff000000300780c */ /* 0x000fe40003f05270 */
[----:B------:R-:W-:Y:S02]  /*0a20*/  LOP3.LUT R5, R9, 0x80000000, R11, 0x48, !PT ;  /* 0x8000000009057812 */ /* 0x000fe400078e480b */
[----:B------:R-:W-:-:S13]  /*0a30*/  ISETP.EQ.OR P0, PT, R24, RZ, !P0 ;  /* 0x000000ff1800720c */ /* 0x000fda0004702670 */
[----:B------:R-:W-:Y:S01]  /*0a40*/  @P0 LOP3.LUT R3, R5, 0x7ff00000, RZ, 0xfc, !PT ;  /* 0x7ff0000005030812 */ /* 0x000fe200078efcff */
[----:B------:R-:W-:Y:S02]  /*0a50*/  @!P0 IMAD.MOV.U32 R4, RZ, RZ, RZ ;  /* 0x000000ffff048224 */ /* 0x000fe400078e00ff */
[----:B------:R-:W-:Y:S02]  /*0a60*/  @P0 IMAD.MOV.U32 R4, RZ, RZ, RZ ;  /* 0x000000ffff040224 */ /* 0x000fe400078e00ff */
[----:B------:R-:W-:Y:S01]  /*0a70*/  @P0 IMAD.MOV.U32 R5, RZ, RZ, R3 ;  /* 0x000000ffff050224 */ /* 0x000fe200078e0003 */
[----:B------:R-:W-:Y:S06]  /*0a80*/  BRA `(.L_x_7) ;  /* 0x0000000000147947 */ /* 0x000fec0003800000 */
.L_x_9:
[----:B------:R-:W-:Y:S01]  /*0a90*/  LOP3.LUT R5, R11, 0x80000, RZ, 0xfc, !PT ;  /* 0x000800000b057812 */ /* 0x000fe200078efcff */
[----:B------:R-:W-:Y:S01]  /*0aa0*/  IMAD.MOV.U32 R4, RZ, RZ, R10 ;  /* 0x000000ffff047224 */ /* 0x000fe200078e000a */
[----:B------:R-:W-:Y:S06]  /*0ab0*/  BRA `(.L_x_7) ;  /* 0x0000000000087947 */ /* 0x000fec0003800000 */
.L_x_8:
[----:B------:R-:W-:Y:S01]  /*0ac0*/  LOP3.LUT R5, R9, 0x80000, RZ, 0xfc, !PT ;  /* 0x0008000009057812 */ /* 0x000fe200078efcff */
[----:B------:R-:W-:-:S07]  /*0ad0*/  IMAD.MOV.U32 R4, RZ, RZ, R8 ;  /* 0x000000ffff047224 */ /* 0x000fce00078e0008 */
.L_x_7:
[----:B------:R-:W-:-:S04]  /*0ae0*/  IMAD.MOV.U32 R29, RZ, RZ, 0x0 ;  /* 0x00000000ff1d7424 */ /* 0x000fc800078e00ff */
[----:B------:R-:W-:Y:S05]  /*0af0*/  RET.REL.NODEC R28 `(_Z9step_funcPddl) ;  /* 0xfffffff41c407950 */ /* 0x000fea0003c3ffff */
.L_x_10:
[----:B------:R-:W-:-:S00]  /*0b00*/  BRA `(.L_x_10) ;  /* 0xfffffffc00fc7947 */ /* 0x000fc0000383ffff */
[----:B------:R-:W-:-:S00]  /*0b10*/  NOP ;  /* 0x0000000000007918 */ /* 0x000fc00000000000 */
        /* <DEDUP_REMOVED lines=14> */
.L_x_11:


//--------------------- .nv.global.init           --------------------------
	.section	.nv.global.init,"aw",@progbits
.nv.global.init:
	.type		$str,@object
	.size		$str,(.L_0 - $str)
$str:
        /*0000*/ 	.byte	0x62, 0x6c, 0x6f, 0x63, 0x6b, 0x20, 0x72, 0x65, 0x73, 0x75, 0x6c, 0x74, 0x20, 0x66, 0x6f, 0x72
        /*0010*/ 	.byte	0x20, 0x25, 0x64, 0x20, 0x69, 0x73, 0x20, 0x25, 0x6c, 0x66, 0x2c, 0x20, 0x61, 0x6e, 0x64, 0x20
        /*0020*/ 	.byte	0x74, 0x68, 0x65, 0x20, 0x73, 0x69, 0x7a, 0x65, 0x20, 0x69, 0x73, 0x20, 0x25, 0x6c, 0x64, 0x20
        /*0030*/ 	.byte	0x0a, 0x00
.L_0:


//--------------------- .nv.shared.reserved.0     --------------------------
	.section	.nv.shared.reserved.0,"aw",@nobits
	.weak		__nv_reservedSMEM_offset_0_alias
	.size		__nv_reservedSMEM_offset_0_alias, 0, 64
	.other		__nv_reservedSMEM_offset_0_alias,@"STO_CUDA_RESERVED_SHARED STV_DEFAULT"
__nv_reservedSMEM_offset_0_alias:
	.zero		0
	.zero		64


//--------------------- .nv.constant0._Z9step_funcPddl --------------------------
	.section	.nv.constant0._Z9step_funcPddl,"a",@progbits
	.sectionflags	@""
	.align	4
.nv.constant0._Z9step_funcPddl:
	.zero		920


//--------------------- SYMBOLS --------------------------

	.type		.nv.reservedSmem.offset0,@object
	.size		.nv.reservedSmem.offset0,0x4
	.type		vprintf,@function
